	.headerflags	@"EF_CUDA_TEXMODE_UNIFIED EF_CUDA_64BIT_ADDRESS EF_CUDA_ACCELERATORS EF_CUDA_SM90 EF_CUDA_VIRTUAL_SM(EF_CUDA_SM90)"
	.elftype	@"ET_EXEC"


//--------------------- .nv.info                  --------------------------
	.section	.nv.info,"",@"SHT_CUDA_INFO"
	.align	4


	//----- nvinfo : EIATTR_REGCOUNT
	.align		4
        /*0000*/ 	.byte	0x04, 0x2f
        /*0002*/ 	.short	(.L_3 - .L_2)
	.align		4
.L_2:
        /*0004*/ 	.word	index@(triton_poi_fused__native_batch_norm_legit_no_training_relu_9)
        /*0008*/ 	.word	0x00000012


	//----- nvinfo : EIATTR_MIN_STACK_SIZE
	.align		4
.L_3:
        /*000c*/ 	.byte	0x04, 0x12
        /*000e*/ 	.short	(.L_5 - .L_4)
	.align		4
.L_4:
        /*0010*/ 	.word	index@(triton_poi_fused__native_batch_norm_legit_no_training_relu_9)
        /*0014*/ 	.word	0x00000000


	//----- nvinfo : EIATTR_FRAME_SIZE
	.align		4
.L_5:
        /*0018*/ 	.byte	0x04, 0x11
        /*001a*/ 	.short	(.L_7 - .L_6)
	.align		4
.L_6:
        /*001c*/ 	.word	index@(triton_poi_fused__native_batch_norm_legit_no_training_relu_9)
        /*0020*/ 	.word	0x00000000


	//----- nvinfo : EIATTR_MIN_STACK_SIZE
	.align		4
.L_7:
        /*0024*/ 	.byte	0x04, 0x12
        /*0026*/ 	.short	(.L_9 - .L_8)
	.align		4
.L_8:
        /*0028*/ 	.word	index@(triton_poi_fused__native_batch_norm_legit_no_training_relu_9)
        /*002c*/ 	.word	0x00000000
.L_9:


//--------------------- .nv.info.triton_poi_fused__native_batch_norm_legit_no_training_relu_9 --------------------------
	.section	.nv.info.triton_poi_fused__native_batch_norm_legit_no_training_relu_9,"",@"SHT_CUDA_INFO"
	.sectionflags	@""
	.align	4


	//----- nvinfo : EIATTR_CUDA_API_VERSION
	.align		4
        /*0000*/ 	.byte	0x04, 0x37
        /*0002*/ 	.short	(.L_11 - .L_10)
.L_10:
        /*0004*/ 	.word	0x0000007c


	//----- nvinfo : EIATTR_KPARAM_INFO
	.align		4
.L_11:
        /*0008*/ 	.byte	0x04, 0x17
        /*000a*/ 	.short	(.L_13 - .L_12)
.L_12:
        /*000c*/ 	.word	0x00000000
        /*0010*/ 	.short	0x0006
        /*0012*/ 	.short	0x0030
        /*0014*/ 	.byte	0x00, 0xf0, 0x11, 0x00


	//----- nvinfo : EIATTR_KPARAM_INFO
	.align		4
.L_13:
        /*0018*/ 	.byte	0x04, 0x17
        /*001a*/ 	.short	(.L_15 - .L_14)
.L_14:
        /*001c*/ 	.word	0x00000000
        /*0020*/ 	.short	0x0005
        /*0022*/ 	.short	0x0028
        /*0024*/ 	.byte	0x00, 0xf4, 0x21, 0x00


	//----- nvinfo : EIATTR_KPARAM_INFO
	.align		4
.L_15:
        /*0028*/ 	.byte	0x04, 0x17
        /*002a*/ 	.short	(.L_17 - .L_16)
.L_16:
        /*002c*/ 	.word	0x00000000
        /*0030*/ 	.short	0x0004
        /*0032*/ 	.short	0x0020
        /*0034*/ 	.byte	0x00, 0xf4, 0x21, 0x00


	//----- nvinfo : EIATTR_KPARAM_INFO
	.align		4
.L_17:
        /*0038*/ 	.byte	0x04, 0x17
        /*003a*/ 	.short	(.L_19 - .L_18)
.L_18:
        /*003c*/ 	.word	0x00000000
        /*0040*/ 	.short	0x0003
        /*0042*/ 	.short	0x0018
        /*0044*/ 	.byte	0x00, 0xf4, 0x21, 0x00


	//----- nvinfo : EIATTR_KPARAM_INFO
	.align		4
.L_19:
        /*0048*/ 	.byte	0x04, 0x17
        /*004a*/ 	.short	(.L_21 - .L_20)
.L_20:
        /*004c*/ 	.word	0x00000000
        /*0050*/ 	.short	0x0002
        /*0052*/ 	.short	0x0010
        /*0054*/ 	.byte	0x00, 0xf4, 0x21, 0x00


	//----- nvinfo : EIATTR_KPARAM_INFO
	.align		4
.L_21:
        /*0058*/ 	.byte	0x04, 0x17
        /*005a*/ 	.short	(.L_23 - .L_22)
.L_22:
        /*005c*/ 	.word	0x00000000
        /*0060*/ 	.short	0x0001
        /*0062*/ 	.short	0x0008
        /*0064*/ 	.byte	0x00, 0xf4, 0x21, 0x00


	//----- nvinfo : EIATTR_KPARAM_INFO
	.align		4
.L_23:
        /*0068*/ 	.byte	0x04, 0x17
        /*006a*/ 	.short	(.L_25 - .L_24)
.L_24:
        /*006c*/ 	.word	0x00000000
        /*0070*/ 	.short	0x0000
        /*0072*/ 	.short	0x0000
        /*0074*/ 	.byte	0x00, 0xf4, 0x21, 0x00


	//----- nvinfo : EIATTR_SPARSE_MMA_MASK
	.align		4
.L_25:
        /*0078*/ 	.byte	0x03, 0x50
        /*007a*/ 	.short	0x0000


	//----- nvinfo : EIATTR_MAXREG_COUNT
	.align		4
        /*007c*/ 	.byte	0x03, 0x1b
        /*007e*/ 	.short	0x00ff


	//----- nvinfo : EIATTR_EXIT_INSTR_OFFSETS
	.align		4
        /*0080*/ 	.byte	0x04, 0x1c
        /*0082*/ 	.short	(.L_27 - .L_26)


	//   ....[0]....
.L_26:
        /*0084*/ 	.word	0x00000300


	//   ....[1]....
        /*0088*/ 	.word	0x00000320


	//----- nvinfo : EIATTR_REQNTID
	.align		4
.L_27:
        /*008c*/ 	.byte	0x04, 0x10
        /*008e*/ 	.short	(.L_29 - .L_28)
.L_28:
        /*0090*/ 	.word	0x00000080
        /*0094*/ 	.word	0x00000001
        /*0098*/ 	.word	0x00000001


	//----- nvinfo : EIATTR_CBANK_PARAM_SIZE
	.align		4
.L_29:
        /*009c*/ 	.byte	0x03, 0x19
        /*009e*/ 	.short	0x0034


	//----- nvinfo : EIATTR_PARAM_CBANK
	.align		4
        /*00a0*/ 	.byte	0x04, 0x0a
        /*00a2*/ 	.short	(.L_31 - .L_30)
	.align		4
.L_30:
        /*00a4*/ 	.word	index@(.nv.constant0.triton_poi_fused__native_batch_norm_legit_no_training_relu_9)
        /*00a8*/ 	.short	0x0210
        /*00aa*/ 	.short	0x0034


	//----- nvinfo : EIATTR_SW_WAR
	.align		4
.L_31:
        /*00ac*/ 	.byte	0x04, 0x36
        /*00ae*/ 	.short	(.L_33 - .L_32)
.L_32:
        /*00b0*/ 	.word	0x00000008
.L_33:


//--------------------- .nv.callgraph             --------------------------
	.section	.nv.callgraph,"",@"SHT_CUDA_CALLGRAPH"
	.align	4
	.sectionentsize	8
	.align		4
        /*0000*/ 	.word	0x00000000
	.align		4
        /*0004*/ 	.word	0xffffffff
	.align		4
        /*0008*/ 	.word	0x00000000
	.align		4
        /*000c*/ 	.word	0xfffffffe
	.align		4
        /*0010*/ 	.word	0x00000000
	.align		4
        /*0014*/ 	.word	0xfffffffd
	.align		4
        /*0018*/ 	.word	0x00000000
	.align		4
        /*001c*/ 	.word	0xfffffffc


//--------------------- .nv.constant4             --------------------------
	.section	.nv.constant4,"a",@progbits
	.align	8
	.align		8
.nv.constant4:
        /*0000*/ 	.dword	_$_str
	.align		8
        /*0008*/ 	.dword	_$_str_$_2


//--------------------- .text.triton_poi_fused__native_batch_norm_legit_no_training_relu_9 --------------------------
	.section	.text.triton_poi_fused__native_batch_norm_legit_no_training_relu_9,"ax",@progbits
	.align	128
        .global         triton_poi_fused__native_batch_norm_legit_no_training_relu_9
        .type           triton_poi_fused__native_batch_norm_legit_no_training_relu_9,@function
        .size           triton_poi_fused__native_batch_norm_legit_no_training_relu_9,(.L_x_1 - triton_poi_fused__native_batch_norm_legit_no_training_relu_9)
        .other          triton_poi_fused__native_batch_norm_legit_no_training_relu_9,@"STO_CUDA_ENTRY STV_DEFAULT"
triton_poi_fused__native_batch_norm_legit_no_training_relu_9:
.text.triton_poi_fused__native_batch_norm_legit_no_training_relu_9:
[----:B------:R-:W0:Y:S01]  /*0000*/  LDC R1, c[0x0][0x28] ;  /* 0x00000a00ff017b82 */ /* 0x000e220000000800 */
[----:B------:R-:W1:Y:S07]  /*0010*/  S2R R0, SR_TID.X ;  /* 0x0000000000007919 */ /* 0x000e6e0000002100 */
[----:B------:R-:W2:Y:S01]  /*0020*/  LDC.64 R8, c[0x0][0x220] ;  /* 0x00008800ff087b82 */ /* 0x000ea20000000a00 */
[----:B------:R-:W-:Y:S01]  /*0030*/  HFMA2.MMA R14, -RZ, RZ, 0, 0 ;  /* 0x00000000ff0e7435 */ /* 0x000fe200000001ff */
[----:B------:R-:W-:Y:S01]  /*0040*/  ULDC.64 UR4, c[0x0][0x208] ;  /* 0x0000820000047ab9 */ /* 0x000fe20000000a00 */
[----:B------:R-:W3:Y:S05]  /*0050*/  S2R R3, SR_CTAID.X ;  /* 0x0000000000037919 */ /* 0x000eea0000002500 */
[----:B------:R-:W4:Y:S08]  /*0060*/  LDC.64 R4, c[0x0][0x210] ;  /* 0x00008400ff047b82 */ /* 0x000f300000000a00 */
[----:B------:R-:W5:Y:S08]  /*0070*/  LDC.64 R6, c[0x0][0x218] ;  /* 0x00008600ff067b82 */ /* 0x000f700000000a00 */
[----:B------:R-:W5:Y:S01]  /*0080*/  LDC.64 R10, c[0x0][0x228] ;  /* 0x00008a00ff0a7b82 */ /* 0x000f620000000a00 */
[----:B-1----:R-:W-:-:S07]  /*0090*/  LOP3.LUT R0, R0, 0x7f, RZ, 0xc0, !PT ;  /* 0x0000007f00007812 */ /* 0x002fce00078ec0ff */
[----:B------:R-:W1:Y:S01]  /*00a0*/  LDC.64 R12, c[0x0][0x230] ;  /* 0x00008c00ff0c7b82 */ /* 0x000e620000000a00 */
[----:B---3--:R-:W-:Y:S02]  /*00b0*/  SHF.R.S32.HI R2, RZ, 0x18, R3 ;  /* 0x00000018ff027819 */ /* 0x008fe40000011403 */
[----:B------:R-:W-:Y:S02]  /*00c0*/  LEA R0, R3, R0, 0x7 ;  /* 0x0000000003007211 */ /* 0x000fe400078e38ff */
[----:B------:R-:W-:Y:S02]  /*00d0*/  SGXT R3, R2, 0x1 ;  /* 0x000000010203781a */ /* 0x000fe40000000200 */
[----:B------:R-:W-:Y:S02]  /*00e0*/  ISETP.GE.AND P0, PT, R0, 0x100, PT ;  /* 0x000001000000780c */ /* 0x000fe40003f06270 */
[----:B------:R-:W-:-:S04]  /*00f0*/  LEA.HI R3, R3, R0, RZ, 0x6 ;  /* 0x0000000003037211 */ /* 0x000fc800078f30ff */
[----:B------:R-:W-:-:S04]  /*0100*/  LOP3.LUT R3, R3, 0xffffffc0, RZ, 0xc0, !PT ;  /* 0xffffffc003037812 */ /* 0x000fc800078ec0ff */
[----:B------:R-:W-:-:S05]  /*0110*/  IADD3 R15, R0, -R3, RZ ;  /* 0x80000003000f7210 */ /* 0x000fca0007ffe0ff */
[----:B--2---:R-:W-:-:S05]  /*0120*/  IMAD.WIDE R8, R15, 0x4, R8 ;  /* 0x000000040f087825 */ /* 0x004fca00078e0208 */
[----:B------:R2:W3:Y:S01]  /*0130*/  @!P0 LDG.E.EL R14, desc[UR4][R8.64] ;  /* 0x00000004080e8981 */ /* 0x0004e2000c2e1900 */
[----:B------:R-:W-:Y:S01]  /*0140*/  CS2R R2, SRZ ;  /* 0x0000000000027805 */ /* 0x000fe2000001ff00 */
[----:B----4-:R-:W-:-:S04]  /*0150*/  IMAD.WIDE R4, R0, 0x4, R4 ;  /* 0x0000000400047825 */ /* 0x010fc800078e0204 */
[C---:B-----5:R-:W-:Y:S01]  /*0160*/  IMAD.WIDE R6, R15.reuse, 0x4, R6 ;  /* 0x000000040f067825 */ /* 0x060fe200078e0206 */
[----:B------:R4:W5:Y:S03]  /*0170*/  @!P0 LDG.E R2, desc[UR4][R4.64] ;  /* 0x0000000404028981 */ /* 0x000966000c1e1900 */
[C---:B0-2---:R-:W-:Y:S01]  /*0180*/  IMAD.WIDE R8, R15.reuse, 0x4, R10 ;  /* 0x000000040f087825 */ /* 0x045fe200078e020a */
[----:B------:R0:W5:Y:S03]  /*0190*/  @!P0 LDG.E.EL R3, desc[UR4][R6.64] ;  /* 0x0000000406038981 */ /* 0x000166000c2e1900 */
[----:B-1----:R-:W-:Y:S01]  /*01a0*/  IMAD.WIDE R10, R15, 0x4, R12 ;  /* 0x000000040f0a7825 */ /* 0x002fe200078e020c */
[----:B------:R-:W-:Y:S01]  /*01b0*/  CS2R R12, SRZ ;  /* 0x00000000000c7805 */ /* 0x000fe2000001ff00 */
[----:B----4-:R-:W1:Y:S05]  /*01c0*/  LDC.64 R4, c[0x0][0x238] ;  /* 0x00008e00ff047b82 */ /* 0x010e6a0000000a00 */
[----:B------:R-:W2:Y:S04]  /*01d0*/  @!P0 LDG.E.EL R12, desc[UR4][R8.64] ;  /* 0x00000004080c8981 */ /* 0x000ea8000c2e1900 */
[----:B------:R-:W2:Y:S01]  /*01e0*/  @!P0 LDG.E.EL R13, desc[UR4][R10.64] ;  /* 0x000000040a0d8981 */ /* 0x000ea2000c2e1900 */
[----:B0-----:R-:W-:Y:S01]  /*01f0*/  MOV R6, 0x3e800000 ;  /* 0x3e80000000067802 */ /* 0x001fe20000000f00 */
[----:B---3--:R-:W-:-:S04]  /*0200*/  FADD R14, R14, 9.9999997473787516356e-06 ;  /* 0x3727c5ac0e0e7421 */ /* 0x008fc80000000000 */
[----:B------:R-:W0:Y:S01]  /*0210*/  MUFU.SQRT R15, R14 ;  /* 0x0000000e000f7308 */ /* 0x000e220000002000 */
[----:B-----5:R-:W-:Y:S01]  /*0220*/  FADD R2, -R3, R2 ;  /* 0x0000000203027221 */ /* 0x020fe20000000100 */
[C---:B0-----:R-:W-:Y:S02]  /*0230*/  FSETP.GT.AND P1, PT, R15.reuse, 8.50705917302346158658e+37, PT ;  /* 0x7e8000000f00780b */ /* 0x041fe40003f24000 */
[----:B------:R-:W-:Y:S02]  /*0240*/  FSETP.GEU.AND P2, PT, R15, 1.175494350822287508e-38, PT ;  /* 0x008000000f00780b */ /* 0x000fe40003f4e000 */
[----:B------:R-:W-:-:S09]  /*0250*/  FSEL R6, R6, 1, P1 ;  /* 0x3f80000006067808 */ /* 0x000fd20000800000 */
[----:B------:R-:W-:Y:S02]  /*0260*/  @P1 FMUL R15, R15, 0.25 ;  /* 0x3e8000000f0f1820 */ /* 0x000fe40000400000 */
[----:B------:R-:W-:Y:S02]  /*0270*/  @!P2 FMUL R6, R6, 16777216 ;  /* 0x4b8000000606a820 */ /* 0x000fe40000400000 */
[----:B------:R-:W-:-:S06]  /*0280*/  @!P2 FMUL R15, R15, 16777216 ;  /* 0x4b8000000f0fa820 */ /* 0x000fcc0000400000 */
[----:B------:R-:W0:Y:S02]  /*0290*/  MUFU.RCP R15, R15 ;  /* 0x0000000f000f7308 */ /* 0x000e240000001000 */
[----:B0-----:R-:W-:-:S04]  /*02a0*/  FMUL R3, R15, R6 ;  /* 0x000000060f037220 */ /* 0x001fc80000400000 */
[----:B------:R-:W-:-:S04]  /*02b0*/  FMUL R2, R2, R3 ;  /* 0x0000000302027220 */ /* 0x000fc80000400000 */
[----:B--2---:R-:W-:Y:S01]  /*02c0*/  FFMA R12, R2, R12, R13 ;  /* 0x0000000c020c7223 */ /* 0x004fe2000000000d */
[----:B-1----:R-:W-:-:S04]  /*02d0*/  IMAD.WIDE R2, R0, 0x4, R4 ;  /* 0x0000000400027825 */ /* 0x002fc800078e0204 */
[----:B------:R-:W-:-:S04]  /*02e0*/  FSETP.GEU.AND P1, PT, R12, RZ, PT ;  /* 0x000000ff0c00720b */ /* 0x000fc80003f2e000 */
[----:B------:R-:W-:Y:S01]  /*02f0*/  FSEL R5, R12, RZ, P1 ;  /* 0x000000ff0c057208 */ /* 0x000fe20000800000 */
[----:B------:R-:W-:Y:S08]  /*0300*/  @P0 EXIT ;  /* 0x000000000000094d */ /* 0x000ff00003800000 */
[----:B------:R-:W-:Y:S01]  /*0310*/  STG.E desc[UR4][R2.64], R5 ;  /* 0x0000000502007986 */ /* 0x000fe2000c101904 */
[----:B------:R-:W-:Y:S05]  /*0320*/  EXIT ;  /* 0x000000000000794d */ /* 0x000fea0003800000 */
.L_x_0:
[----:B------:R-:W-:-:S00]  /*0330*/  BRA `(.L_x_0) ;  /* 0xfffffffc00fc7947 */ /* 0x000fc0000383ffff */
[----:B------:R-:W-:-:S00]  /*0340*/  NOP ;  /* 0x0000000000007918 */ /* 0x000fc00000000000 */
        /* <DEDUP_REMOVED lines=11> */
.L_x_1:


//--------------------- .nv.global.init           --------------------------
	.section	.nv.global.init,"aw",@progbits
.nv.global.init:
	.type		_$_str,@object
	.size		_$_str,(_$_str_$_2 - _$_str)
_$_str:
        /*0000*/ 	.byte	0x5f, 0x5f, 0x43, 0x55, 0x44, 0x41, 0x5f, 0x46, 0x54, 0x5a, 0x00
	.type		_$_str_$_2,@object
	.size		_$_str_$_2,(.L_1 - _$_str_$_2)
_$_str_$_2:
        /*000b*/ 	.byte	0x5f, 0x5f, 0x43, 0x55, 0x44, 0x41, 0x5f, 0x50, 0x52, 0x45, 0x43, 0x5f, 0x53, 0x51, 0x52, 0x54
        /*001b*/ 	.byte	0x00
.L_1:


//--------------------- .nv.constant0.triton_poi_fused__native_batch_norm_legit_no_training_relu_9 --------------------------
	.section	.nv.constant0.triton_poi_fused__native_batch_norm_legit_no_training_relu_9,"a",@progbits
	.sectionflags	@""
	.align	4
.nv.constant0.triton_poi_fused__native_batch_norm_legit_no_training_relu_9:
	.zero		580
